//
// Generated by NVIDIA NVVM Compiler
//
// Compiler Build ID: CL-36424714
// Cuda compilation tools, release 13.0, V13.0.88
// Based on NVVM 20.0.0
//

.version 9.0
.target sm_100
.address_size 64

	// .globl	_Z3mulPiS_S_

.visible .entry _Z3mulPiS_S_(
	.param .u64 .ptr .align 1 _Z3mulPiS_S__param_0,
	.param .u64 .ptr .align 1 _Z3mulPiS_S__param_1,
	.param .u64 .ptr .align 1 _Z3mulPiS_S__param_2
)
{
	.reg .b32 	%r<4>;
	.reg .b64 	%rd<7>;

	ld.param.u64 	%rd1, [_Z3mulPiS_S__param_0];
	ld.param.u64 	%rd2, [_Z3mulPiS_S__param_1];
	ld.param.u64 	%rd3, [_Z3mulPiS_S__param_2];
	cvta.to.global.u64 	%rd4, %rd3;
	cvta.to.global.u64 	%rd5, %rd2;
	cvta.to.global.u64 	%rd6, %rd1;
	ld.global.u32 	%r1, [%rd6];
	ld.global.u32 	%r2, [%rd5];
	mul.lo.s32 	%r3, %r2, %r1;
	st.global.u32 	[%rd4], %r3;
	ret;

}


// ===== COMPILED SASS (sm_100) =====

	.target	sm_100

	.elftype	@"ET_EXEC"


//--------------------- .note.nv.tkinfo           --------------------------
	.section	.note.nv.tkinfo,"",@"SHT_NOTE"
	.sectionflags	@"SHF_NOTE_NV_TKINFO"
	.tkinfo
        /*0018*/ 	.word	0x00000002
        /*0030*/ 	.string	""
        /*0030*/ 	.string	"ptxas"
        /*0030*/ 	.string	"Cuda compilation tools, release 13.0, V13.0.88"
        /*0030*/ 	.string	"Build cuda_13.0.r13.0/compiler.36424714_0"
        /*0030*/ 	.string	"-arch sm_100 -m 64 "



//--------------------- .note.nv.cuinfo           --------------------------
	.section	.note.nv.cuinfo,"",@"SHT_NOTE"
	.sectionflags	@"SHF_NOTE_NV_CUINFO"
        /*0018*/ 	.short	0x0002
        /*001a*/ 	.short	0x0064
        /*001c*/ 	.short	0x0082
	.zero		2


//--------------------- .nv.info                  --------------------------
	.section	.nv.info,"",@"SHT_CUDA_INFO"
	.align	4


	//----- nvinfo : EIATTR_REGCOUNT
	.align		4
        /*0000*/ 	.byte	0x04, 0x2f
        /*0002*/ 	.short	(.L_1 - .L_0)
	.align		4
.L_0:
        /*0004*/ 	.word	index@(_Z3mulPiS_S_)
        /*0008*/ 	.word	0x0000000c


	//----- nvinfo : EIATTR_FRAME_SIZE
	.align		4
.L_1:
        /*000c*/ 	.byte	0x04, 0x11
        /*000e*/ 	.short	(.L_3 - .L_2)
	.align		4
.L_2:
        /*0010*/ 	.word	index@(_Z3mulPiS_S_)
        /*0014*/ 	.word	0x00000000


	//----- nvinfo : EIATTR_MIN_STACK_SIZE
	.align		4
.L_3:
        /*0018*/ 	.byte	0x04, 0x12
        /*001a*/ 	.short	(.L_5 - .L_4)
	.align		4
.L_4:
        /*001c*/ 	.word	index@(_Z3mulPiS_S_)
        /*0020*/ 	.word	0x00000000
.L_5:


//--------------------- .nv.compat                --------------------------
	.section	.nv.compat,"",@"SHT_CUDA_COMPAT_INFO"
	.align	4
        /*0000*/ 	.byte	0x02, 0x09, 0x00, 0x00, 0x02, 0x02, 0x01, 0x00, 0x02, 0x05, 0x05, 0x00, 0x03, 0x07, 0x01, 0x01
        /*0010*/ 	.byte	0x02, 0x03, 0x00, 0x00, 0x02, 0x06, 0x01, 0x00, 0x04, 0x0b, 0x08, 0x00, 0x09, 0x00, 0x00, 0x00
        /*0020*/ 	.byte	0x00, 0x00, 0x00, 0x00


//--------------------- .nv.info._Z3mulPiS_S_     --------------------------
	.section	.nv.info._Z3mulPiS_S_,"",@"SHT_CUDA_INFO"
	.sectionflags	@""
	.align	4


	//----- nvinfo : EIATTR_CUDA_API_VERSION
	.align		4
        /*0000*/ 	.byte	0x04, 0x37
        /*0002*/ 	.short	(.L_7 - .L_6)
.L_6:
        /*0004*/ 	.word	0x00000082


	//----- nvinfo : EIATTR_KPARAM_INFO
	.align		4
.L_7:
        /*0008*/ 	.byte	0x04, 0x17
        /*000a*/ 	.short	(.L_9 - .L_8)
.L_8:
        /*000c*/ 	.word	0x00000000
        /*0010*/ 	.short	0x0002
        /*0012*/ 	.short	0x0010
        /*0014*/ 	.byte	0x00, 0xf5, 0x21, 0x00


	//----- nvinfo : EIATTR_KPARAM_INFO
	.align		4
.L_9:
        /*0018*/ 	.byte	0x04, 0x17
        /*001a*/ 	.short	(.L_11 - .L_10)
.L_10:
        /*001c*/ 	.word	0x00000000
        /*0020*/ 	.short	0x0001
        /*0022*/ 	.short	0x0008
        /*0024*/ 	.byte	0x00, 0xf5, 0x21, 0x00


	//----- nvinfo : EIATTR_KPARAM_INFO
	.align		4
.L_11:
        /*0028*/ 	.byte	0x04, 0x17
        /*002a*/ 	.short	(.L_13 - .L_12)
.L_12:
        /*002c*/ 	.word	0x00000000
        /*0030*/ 	.short	0x0000
        /*0032*/ 	.short	0x0000
        /*0034*/ 	.byte	0x00, 0xf5, 0x21, 0x00


	//----- nvinfo : EIATTR_SPARSE_MMA_MASK
	.align		4
.L_13:
        /*0038*/ 	.byte	0x03, 0x50
        /*003a*/ 	.short	0x0000


	//----- nvinfo : EIATTR_MAXREG_COUNT
	.align		4
        /*003c*/ 	.byte	0x03, 0x1b
        /*003e*/ 	.short	0x00ff


	//----- nvinfo : EIATTR_MERCURY_ISA_VERSION
	.align		4
        /*0040*/ 	.byte	0x03, 0x5f
        /*0042*/ 	.short	0x0101


	//----- nvinfo : EIATTR_VRC_CTA_INIT_COUNT
	.align		4
        /*0044*/ 	.byte	0x02, 0x4a
	.zero		1
	.zero		1


	//----- nvinfo : EIATTR_EXIT_INSTR_OFFSETS
	.align		4
        /*0048*/ 	.byte	0x04, 0x1c
        /*004a*/ 	.short	(.L_15 - .L_14)


	//   ....[0]....
.L_14:
        /*004c*/ 	.word	0x00000090


	//----- nvinfo : EIATTR_CBANK_PARAM_SIZE
	.align		4
.L_15:
        /*0050*/ 	.byte	0x03, 0x19
        /*0052*/ 	.short	0x0018


	//----- nvinfo : EIATTR_PARAM_CBANK
	.align		4
        /*0054*/ 	.byte	0x04, 0x0a
        /*0056*/ 	.short	(.L_17 - .L_16)
	.align		4
.L_16:
        /*0058*/ 	.word	index@(.nv.constant0._Z3mulPiS_S_)
        /*005c*/ 	.short	0x0380
        /*005e*/ 	.short	0x0018


	//----- nvinfo : EIATTR_SW_WAR
	.align		4
.L_17:
        /*0060*/ 	.byte	0x04, 0x36
        /*0062*/ 	.short	(.L_19 - .L_18)
.L_18:
        /*0064*/ 	.word	0x00000008
.L_19:


//--------------------- .nv.callgraph             --------------------------
	.section	.nv.callgraph,"",@"SHT_CUDA_CALLGRAPH"
	.align	4
	.sectionentsize	8
	.align		4
        /*0000*/ 	.word	0x00000000
	.align		4
        /*0004*/ 	.word	0xffffffff
	.align		4
        /*0008*/ 	.word	0x00000000
	.align		4
        /*000c*/ 	.word	0xfffffffe
	.align		4
        /*0010*/ 	.word	0x00000000
	.align		4
        /*0014*/ 	.word	0xfffffffd
	.align		4
        /*0018*/ 	.word	0x00000000
	.align		4
        /*001c*/ 	.word	0xfffffffc


//--------------------- .text._Z3mulPiS_S_        --------------------------
	.section	.text._Z3mulPiS_S_,"ax",@progbits
	.align	128
        .global         _Z3mulPiS_S_
        .type           _Z3mulPiS_S_,@function
        .size           _Z3mulPiS_S_,(.L_x_1 - _Z3mulPiS_S_)
        .other          _Z3mulPiS_S_,@"STO_CUDA_ENTRY STV_DEFAULT"
_Z3mulPiS_S_:
.text._Z3mulPiS_S_:
[----:B------:R-:W-:Y:S08]  /*0000*/  LDC R1, c[0x0][0x37c] ;  /* 0x0000df00ff017b82 */ /* 0x000ff00000000800 */
[----:B------:R-:W0:Y:S01]  /*0010*/  LDC.64 R2, c[0x0][0x380] ;  /* 0x0000e000ff027b82 */ /* 0x000e220000000a00 */
[----:B------:R-:W0:Y:S07]  /*0020*/  LDCU.64 UR4, c[0x0][0x358] ;  /* 0x00006b00ff0477ac */ /* 0x000e2e0008000a00 */
[----:B------:R-:W1:Y:S01]  /*0030*/  LDC.64 R4, c[0x0][0x388] ;  /* 0x0000e200ff047b82 */ /* 0x000e620000000a00 */
[----:B0-----:R-:W2:Y:S04]  /*0040*/  LDG.E R2, desc[UR4][R2.64] ;  /* 0x0000000402027981 */ /* 0x001ea8000c1e1900 */
[----:B-1----:R-:W2:Y:S03]  /*0050*/  LDG.E R5, desc[UR4][R4.64] ;  /* 0x0000000404057981 */ /* 0x002ea6000c1e1900 */
[----:B------:R-:W0:Y:S01]  /*0060*/  LDC.64 R6, c[0x0][0x390] ;  /* 0x0000e400ff067b82 */ /* 0x000e220000000a00 */
[----:B--2---:R-:W-:-:S05]  /*0070*/  IMAD R9, R2, R5, RZ ;  /* 0x0000000502097224 */ /* 0x004fca00078e02ff */
[----:B0-----:R-:W-:Y:S01]  /*0080*/  STG.E desc[UR4][R6.64], R9 ;  /* 0x0000000906007986 */ /* 0x001fe2000c101904 */
[----:B------:R-:W-:Y:S05]  /*0090*/  EXIT ;  /* 0x000000000000794d */ /* 0x000fea0003800000 */
.L_x_0:
[----:B------:R-:W-:-:S00]  /*00a0*/  BRA `(.L_x_0) ;  /* 0xfffffffc00fc7947 */ /* 0x000fc0000383ffff */
[----:B------:R-:W-:-:S00]  /*00b0*/  NOP ;  /* 0x0000000000007918 */ /* 0x000fc00000000000 */
        /* <DEDUP_REMOVED lines=12> */
.L_x_1:


//--------------------- .nv.shared.reserved.0     --------------------------
	.section	.nv.shared.reserved.0,"aw",@nobits
	.weak		__nv_reservedSMEM_offset_0_alias
	.size		__nv_reservedSMEM_offset_0_alias, 0, 64
	.other		__nv_reservedSMEM_offset_0_alias,@"STO_CUDA_RESERVED_SHARED STV_DEFAULT"
__nv_reservedSMEM_offset_0_alias:
	.zero		0
	.zero		64


//--------------------- .nv.constant0._Z3mulPiS_S_ --------------------------
	.section	.nv.constant0._Z3mulPiS_S_,"a",@progbits
	.sectionflags	@""
	.align	4
.nv.constant0._Z3mulPiS_S_:
	.zero		920


//--------------------- SYMBOLS --------------------------

	.type		.nv.reservedSmem.offset0,@object
	.size		.nv.reservedSmem.offset0,0x4
